//
// Generated by NVIDIA NVVM Compiler
//
// Compiler Build ID: CL-36424714
// Cuda compilation tools, release 13.0, V13.0.88
// Based on NVVM 20.0.0
//

.version 9.0
.target sm_100
.address_size 64

	// .globl	_Z3MaxPfPKfiiiiiiii

.visible .entry _Z3MaxPfPKfiiiiiiii(
	.param .u64 .ptr .align 1 _Z3MaxPfPKfiiiiiiii_param_0,
	.param .u64 .ptr .align 1 _Z3MaxPfPKfiiiiiiii_param_1,
	.param .u32 _Z3MaxPfPKfiiiiiiii_param_2,
	.param .u32 _Z3MaxPfPKfiiiiiiii_param_3,
	.param .u32 _Z3MaxPfPKfiiiiiiii_param_4,
	.param .u32 _Z3MaxPfPKfiiiiiiii_param_5,
	.param .u32 _Z3MaxPfPKfiiiiiiii_param_6,
	.param .u32 _Z3MaxPfPKfiiiiiiii_param_7,
	.param .u32 _Z3MaxPfPKfiiiiiiii_param_8,
	.param .u32 _Z3MaxPfPKfiiiiiiii_param_9
)
{
	.reg .pred 	%p<13>;
	.reg .b32 	%r<48>;
	.reg .b32 	%f<89>;
	.reg .b64 	%rd<16>;

	ld.param.u64 	%rd4, [_Z3MaxPfPKfiiiiiiii_param_0];
	ld.param.u64 	%rd5, [_Z3MaxPfPKfiiiiiiii_param_1];
	ld.param.u32 	%r24, [_Z3MaxPfPKfiiiiiiii_param_2];
	ld.param.u32 	%r25, [_Z3MaxPfPKfiiiiiiii_param_3];
	ld.param.u32 	%r26, [_Z3MaxPfPKfiiiiiiii_param_4];
	ld.param.u32 	%r27, [_Z3MaxPfPKfiiiiiiii_param_5];
	ld.param.u32 	%r28, [_Z3MaxPfPKfiiiiiiii_param_6];
	ld.param.u32 	%r29, [_Z3MaxPfPKfiiiiiiii_param_7];
	ld.param.u32 	%r30, [_Z3MaxPfPKfiiiiiiii_param_8];
	ld.param.u32 	%r31, [_Z3MaxPfPKfiiiiiiii_param_9];
	cvta.to.global.u64 	%rd1, %rd5;
	mov.u32 	%r1, %ctaid.x;
	mov.u32 	%r2, %tid.x;
	mov.u32 	%r3, %tid.y;
	setp.lt.s32 	%p1, %r26, 1;
	mov.f32 	%f87, 0fC9742400;
	@%p1 bra 	$L__BB0_16;
	setp.lt.s32 	%p2, %r27, 1;
	mul.lo.s32 	%r32, %r24, %r1;
	mul.lo.s32 	%r4, %r29, %r3;
	mad.lo.s32 	%r5, %r28, %r2, %r32;
	@%p2 bra 	$L__BB0_16;
	and.b32  	%r6, %r27, 15;
	and.b32  	%r7, %r27, 7;
	add.s32 	%r8, %r7, -1;
	and.b32  	%r9, %r27, 2147483632;
	and.b32  	%r10, %r27, 3;
	neg.s32 	%r11, %r9;
	add.s64 	%rd2, %rd1, 32;
	mov.f32 	%f87, 0fC9742400;
	mov.b32 	%r42, 0;
$L__BB0_3:
	setp.lt.u32 	%p3, %r27, 16;
	add.s32 	%r35, %r5, %r42;
	mad.lo.s32 	%r13, %r35, %r25, %r4;
	mov.b32 	%r46, 0;
	mov.u32 	%r43, %r13;
	mov.u32 	%r44, %r11;
	@%p3 bra 	$L__BB0_5;
$L__BB0_4:
	.pragma "nounroll";
	mul.wide.s32 	%rd6, %r43, 4;
	add.s64 	%rd7, %rd2, %rd6;
	ld.global.f32 	%f21, [%rd7+-32];
	max.f32 	%f22, %f87, %f21;
	ld.global.f32 	%f23, [%rd7+-28];
	max.f32 	%f24, %f22, %f23;
	ld.global.f32 	%f25, [%rd7+-24];
	max.f32 	%f26, %f24, %f25;
	ld.global.f32 	%f27, [%rd7+-20];
	max.f32 	%f28, %f26, %f27;
	ld.global.f32 	%f29, [%rd7+-16];
	max.f32 	%f30, %f28, %f29;
	ld.global.f32 	%f31, [%rd7+-12];
	max.f32 	%f32, %f30, %f31;
	ld.global.f32 	%f33, [%rd7+-8];
	max.f32 	%f34, %f32, %f33;
	ld.global.f32 	%f35, [%rd7+-4];
	max.f32 	%f36, %f34, %f35;
	ld.global.f32 	%f37, [%rd7];
	max.f32 	%f38, %f36, %f37;
	ld.global.f32 	%f39, [%rd7+4];
	max.f32 	%f40, %f38, %f39;
	ld.global.f32 	%f41, [%rd7+8];
	max.f32 	%f42, %f40, %f41;
	ld.global.f32 	%f43, [%rd7+12];
	max.f32 	%f44, %f42, %f43;
	ld.global.f32 	%f45, [%rd7+16];
	max.f32 	%f46, %f44, %f45;
	ld.global.f32 	%f47, [%rd7+20];
	max.f32 	%f48, %f46, %f47;
	ld.global.f32 	%f49, [%rd7+24];
	max.f32 	%f50, %f48, %f49;
	ld.global.f32 	%f51, [%rd7+28];
	max.f32 	%f87, %f50, %f51;
	add.s32 	%r44, %r44, 16;
	add.s32 	%r43, %r43, 16;
	setp.eq.s32 	%p4, %r44, 0;
	mov.u32 	%r46, %r9;
	@%p4 bra 	$L__BB0_5;
	bra.uni 	$L__BB0_4;
$L__BB0_5:
	setp.eq.s32 	%p5, %r6, 0;
	@%p5 bra 	$L__BB0_15;
	add.s32 	%r36, %r6, -1;
	setp.lt.u32 	%p6, %r36, 7;
	@%p6 bra 	$L__BB0_8;
	add.s32 	%r37, %r13, %r46;
	mul.wide.s32 	%rd8, %r37, 4;
	add.s64 	%rd9, %rd1, %rd8;
	ld.global.f32 	%f53, [%rd9];
	max.f32 	%f54, %f87, %f53;
	ld.global.f32 	%f55, [%rd9+4];
	max.f32 	%f56, %f54, %f55;
	ld.global.f32 	%f57, [%rd9+8];
	max.f32 	%f58, %f56, %f57;
	ld.global.f32 	%f59, [%rd9+12];
	max.f32 	%f60, %f58, %f59;
	ld.global.f32 	%f61, [%rd9+16];
	max.f32 	%f62, %f60, %f61;
	ld.global.f32 	%f63, [%rd9+20];
	max.f32 	%f64, %f62, %f63;
	ld.global.f32 	%f65, [%rd9+24];
	max.f32 	%f66, %f64, %f65;
	ld.global.f32 	%f67, [%rd9+28];
	max.f32 	%f87, %f66, %f67;
	add.s32 	%r46, %r46, 8;
$L__BB0_8:
	setp.eq.s32 	%p7, %r7, 0;
	@%p7 bra 	$L__BB0_15;
	setp.lt.u32 	%p8, %r8, 3;
	@%p8 bra 	$L__BB0_11;
	add.s32 	%r38, %r13, %r46;
	mul.wide.s32 	%rd10, %r38, 4;
	add.s64 	%rd11, %rd1, %rd10;
	ld.global.f32 	%f69, [%rd11];
	max.f32 	%f70, %f87, %f69;
	ld.global.f32 	%f71, [%rd11+4];
	max.f32 	%f72, %f70, %f71;
	ld.global.f32 	%f73, [%rd11+8];
	max.f32 	%f74, %f72, %f73;
	ld.global.f32 	%f75, [%rd11+12];
	max.f32 	%f87, %f74, %f75;
	add.s32 	%r46, %r46, 4;
$L__BB0_11:
	setp.eq.s32 	%p9, %r10, 0;
	@%p9 bra 	$L__BB0_15;
	setp.eq.s32 	%p10, %r10, 1;
	add.s32 	%r39, %r13, %r46;
	mul.wide.s32 	%rd12, %r39, 4;
	add.s64 	%rd3, %rd1, %rd12;
	ld.global.f32 	%f76, [%rd3];
	max.f32 	%f87, %f87, %f76;
	@%p10 bra 	$L__BB0_15;
	setp.eq.s32 	%p11, %r10, 2;
	ld.global.f32 	%f77, [%rd3+4];
	max.f32 	%f87, %f87, %f77;
	@%p11 bra 	$L__BB0_15;
	ld.global.f32 	%f78, [%rd3+8];
	max.f32 	%f87, %f87, %f78;
$L__BB0_15:
	add.s32 	%r42, %r42, 1;
	setp.ne.s32 	%p12, %r42, %r26;
	@%p12 bra 	$L__BB0_3;
$L__BB0_16:
	cvta.to.global.u64 	%rd13, %rd4;
	mad.lo.s32 	%r40, %r30, %r1, %r2;
	mad.lo.s32 	%r41, %r40, %r31, %r3;
	mul.wide.s32 	%rd14, %r41, 4;
	add.s64 	%rd15, %rd13, %rd14;
	st.global.f32 	[%rd15], %f87;
	ret;

}


// ===== COMPILED SASS (sm_100) =====

	.target	sm_100

	.elftype	@"ET_EXEC"


//--------------------- .note.nv.tkinfo           --------------------------
	.section	.note.nv.tkinfo,"",@"SHT_NOTE"
	.sectionflags	@"SHF_NOTE_NV_TKINFO"
	.tkinfo
        /*0018*/ 	.word	0x00000002
        /*0030*/ 	.string	""
        /*0030*/ 	.string	"ptxas"
        /*0030*/ 	.string	"Cuda compilation tools, release 13.0, V13.0.88"
        /*0030*/ 	.string	"Build cuda_13.0.r13.0/compiler.36424714_0"
        /*0030*/ 	.string	"-arch sm_100 -m 64 "



//--------------------- .note.nv.cuinfo           --------------------------
	.section	.note.nv.cuinfo,"",@"SHT_NOTE"
	.sectionflags	@"SHF_NOTE_NV_CUINFO"
        /*0018*/ 	.short	0x0002
        /*001a*/ 	.short	0x0064
        /*001c*/ 	.short	0x0082
	.zero		2


//--------------------- .nv.info                  --------------------------
	.section	.nv.info,"",@"SHT_CUDA_INFO"
	.align	4


	//----- nvinfo : EIATTR_REGCOUNT
	.align		4
        /*0000*/ 	.byte	0x04, 0x2f
        /*0002*/ 	.short	(.L_1 - .L_0)
	.align		4
.L_0:
        /*0004*/ 	.word	index@(_Z3MaxPfPKfiiiiiiii)
        /*0008*/ 	.word	0x0000001e


	//----- nvinfo : EIATTR_FRAME_SIZE
	.align		4
.L_1:
        /*000c*/ 	.byte	0x04, 0x11
        /*000e*/ 	.short	(.L_3 - .L_2)
	.align		4
.L_2:
        /*0010*/ 	.word	index@(_Z3MaxPfPKfiiiiiiii)
        /*0014*/ 	.word	0x00000000


	//----- nvinfo : EIATTR_MIN_STACK_SIZE
	.align		4
.L_3:
        /*0018*/ 	.byte	0x04, 0x12
        /*001a*/ 	.short	(.L_5 - .L_4)
	.align		4
.L_4:
        /*001c*/ 	.word	index@(_Z3MaxPfPKfiiiiiiii)
        /*0020*/ 	.word	0x00000000
.L_5:


//--------------------- .nv.compat                --------------------------
	.section	.nv.compat,"",@"SHT_CUDA_COMPAT_INFO"
	.align	4
        /*0000*/ 	.byte	0x02, 0x09, 0x00, 0x00, 0x02, 0x02, 0x01, 0x00, 0x02, 0x05, 0x05, 0x00, 0x03, 0x07, 0x01, 0x01
        /*0010*/ 	.byte	0x02, 0x03, 0x00, 0x00, 0x02, 0x06, 0x01, 0x00, 0x04, 0x0b, 0x08, 0x00, 0x09, 0x00, 0x00, 0x00
        /*0020*/ 	.byte	0x00, 0x00, 0x00, 0x00


//--------------------- .nv.info._Z3MaxPfPKfiiiiiiii --------------------------
	.section	.nv.info._Z3MaxPfPKfiiiiiiii,"",@"SHT_CUDA_INFO"
	.sectionflags	@""
	.align	4


	//----- nvinfo : EIATTR_CUDA_API_VERSION
	.align		4
        /*0000*/ 	.byte	0x04, 0x37
        /*0002*/ 	.short	(.L_7 - .L_6)
.L_6:
        /*0004*/ 	.word	0x00000082


	//----- nvinfo : EIATTR_KPARAM_INFO
	.align		4
.L_7:
        /*0008*/ 	.byte	0x04, 0x17
        /*000a*/ 	.short	(.L_9 - .L_8)
.L_8:
        /*000c*/ 	.word	0x00000000
        /*0010*/ 	.short	0x0009
        /*0012*/ 	.short	0x002c
        /*0014*/ 	.byte	0x00, 0xf0, 0x11, 0x00


	//----- nvinfo : EIATTR_KPARAM_INFO
	.align		4
.L_9:
        /*0018*/ 	.byte	0x04, 0x17
        /*001a*/ 	.short	(.L_11 - .L_10)
.L_10:
        /*001c*/ 	.word	0x00000000
        /*0020*/ 	.short	0x0008
        /*0022*/ 	.short	0x0028
        /*0024*/ 	.byte	0x00, 0xf0, 0x11, 0x00


	//----- nvinfo : EIATTR_KPARAM_INFO
	.align		4
.L_11:
        /*0028*/ 	.byte	0x04, 0x17
        /*002a*/ 	.short	(.L_13 - .L_12)
.L_12:
        /*002c*/ 	.word	0x00000000
        /*0030*/ 	.short	0x0007
        /*0032*/ 	.short	0x0024
        /*0034*/ 	.byte	0x00, 0xf0, 0x11, 0x00


	//----- nvinfo : EIATTR_KPARAM_INFO
	.align		4
.L_13:
        /*0038*/ 	.byte	0x04, 0x17
        /*003a*/ 	.short	(.L_15 - .L_14)
.L_14:
        /*003c*/ 	.word	0x00000000
        /*0040*/ 	.short	0x0006
        /*0042*/ 	.short	0x0020
        /*0044*/ 	.byte	0x00, 0xf0, 0x11, 0x00


	//----- nvinfo : EIATTR_KPARAM_INFO
	.align		4
.L_15:
        /*0048*/ 	.byte	0x04, 0x17
        /*004a*/ 	.short	(.L_17 - .L_16)
.L_16:
        /*004c*/ 	.word	0x00000000
        /*0050*/ 	.short	0x0005
        /*0052*/ 	.short	0x001c
        /*0054*/ 	.byte	0x00, 0xf0, 0x11, 0x00


	//----- nvinfo : EIATTR_KPARAM_INFO
	.align		4
.L_17:
        /*0058*/ 	.byte	0x04, 0x17
        /*005a*/ 	.short	(.L_19 - .L_18)
.L_18:
        /*005c*/ 	.word	0x00000000
        /*0060*/ 	.short	0x0004
        /*0062*/ 	.short	0x0018
        /*0064*/ 	.byte	0x00, 0xf0, 0x11, 0x00


	//----- nvinfo : EIATTR_KPARAM_INFO
	.align		4
.L_19:
        /*0068*/ 	.byte	0x04, 0x17
        /*006a*/ 	.short	(.L_21 - .L_20)
.L_20:
        /*006c*/ 	.word	0x00000000
        /*0070*/ 	.short	0x0003
        /*0072*/ 	.short	0x0014
        /*0074*/ 	.byte	0x00, 0xf0, 0x11, 0x00


	//----- nvinfo : EIATTR_KPARAM_INFO
	.align		4
.L_21:
        /*0078*/ 	.byte	0x04, 0x17
        /*007a*/ 	.short	(.L_23 - .L_22)
.L_22:
        /*007c*/ 	.word	0x00000000
        /*0080*/ 	.short	0x0002
        /*0082*/ 	.short	0x0010
        /*0084*/ 	.byte	0x00, 0xf0, 0x11, 0x00


	//----- nvinfo : EIATTR_KPARAM_INFO
	.align		4
.L_23:
        /*0088*/ 	.byte	0x04, 0x17
        /*008a*/ 	.short	(.L_25 - .L_24)
.L_24:
        /*008c*/ 	.word	0x00000000
        /*0090*/ 	.short	0x0001
        /*0092*/ 	.short	0x0008
        /*0094*/ 	.byte	0x00, 0xf5, 0x21, 0x00


	//----- nvinfo : EIATTR_KPARAM_INFO
	.align		4
.L_25:
        /*0098*/ 	.byte	0x04, 0x17
        /*009a*/ 	.short	(.L_27 - .L_26)
.L_26:
        /*009c*/ 	.word	0x00000000
        /*00a0*/ 	.short	0x0000
        /*00a2*/ 	.short	0x0000
        /*00a4*/ 	.byte	0x00, 0xf5, 0x21, 0x00


	//----- nvinfo : EIATTR_SPARSE_MMA_MASK
	.align		4
.L_27:
        /*00a8*/ 	.byte	0x03, 0x50
        /*00aa*/ 	.short	0x0000


	//----- nvinfo : EIATTR_MAXREG_COUNT
	.align		4
        /*00ac*/ 	.byte	0x03, 0x1b
        /*00ae*/ 	.short	0x00ff


	//----- nvinfo : EIATTR_MERCURY_ISA_VERSION
	.align		4
        /*00b0*/ 	.byte	0x03, 0x5f
        /*00b2*/ 	.short	0x0101


	//----- nvinfo : EIATTR_VRC_CTA_INIT_COUNT
	.align		4
        /*00b4*/ 	.byte	0x02, 0x4a
	.zero		1
	.zero		1


	//----- nvinfo : EIATTR_EXIT_INSTR_OFFSETS
	.align		4
        /*00b8*/ 	.byte	0x04, 0x1c
        /*00ba*/ 	.short	(.L_29 - .L_28)


	//   ....[0]....
.L_28:
        /*00bc*/ 	.word	0x000007f0


	//----- nvinfo : EIATTR_CBANK_PARAM_SIZE
	.align		4
.L_29:
        /*00c0*/ 	.byte	0x03, 0x19
        /*00c2*/ 	.short	0x0030


	//----- nvinfo : EIATTR_PARAM_CBANK
	.align		4
        /*00c4*/ 	.byte	0x04, 0x0a
        /*00c6*/ 	.short	(.L_31 - .L_30)
	.align		4
.L_30:
        /*00c8*/ 	.word	index@(.nv.constant0._Z3MaxPfPKfiiiiiiii)
        /*00cc*/ 	.short	0x0380
        /*00ce*/ 	.short	0x0030


	//----- nvinfo : EIATTR_SW_WAR
	.align		4
.L_31:
        /*00d0*/ 	.byte	0x04, 0x36
        /*00d2*/ 	.short	(.L_33 - .L_32)
.L_32:
        /*00d4*/ 	.word	0x00000008
.L_33:


//--------------------- .nv.callgraph             --------------------------
	.section	.nv.callgraph,"",@"SHT_CUDA_CALLGRAPH"
	.align	4
	.sectionentsize	8
	.align		4
        /*0000*/ 	.word	0x00000000
	.align		4
        /*0004*/ 	.word	0xffffffff
	.align		4
        /*0008*/ 	.word	0x00000000
	.align		4
        /*000c*/ 	.word	0xfffffffe
	.align		4
        /*0010*/ 	.word	0x00000000
	.align		4
        /*0014*/ 	.word	0xfffffffd
	.align		4
        /*0018*/ 	.word	0x00000000
	.align		4
        /*001c*/ 	.word	0xfffffffc


//--------------------- .text._Z3MaxPfPKfiiiiiiii --------------------------
	.section	.text._Z3MaxPfPKfiiiiiiii,"ax",@progbits
	.align	128
        .global         _Z3MaxPfPKfiiiiiiii
        .type           _Z3MaxPfPKfiiiiiiii,@function
        .size           _Z3MaxPfPKfiiiiiiii,(.L_x_8 - _Z3MaxPfPKfiiiiiiii)
        .other          _Z3MaxPfPKfiiiiiiii,@"STO_CUDA_ENTRY STV_DEFAULT"
_Z3MaxPfPKfiiiiiiii:
.text._Z3MaxPfPKfiiiiiiii:
[----:B------:R-:W-:Y:S01]  /*0000*/  LDC R1, c[0x0][0x37c] ;  /* 0x0000df00ff017b82 */ /* 0x000fe20000000800 */
[----:B------:R-:W0:Y:S01]  /*0010*/  LDCU UR4, c[0x0][0x398] ;  /* 0x00007300ff0477ac */ /* 0x000e220008000800 */
[----:B------:R-:W1:Y:S06]  /*0020*/  S2R R9, SR_TID.X ;  /* 0x0000000000097919 */ /* 0x000e6c0000002100 */
[----:B------:R-:W2:Y:S01]  /*0030*/  S2UR UR10, SR_CTAID.X ;  /* 0x00000000000a79c3 */ /* 0x000ea20000002500 */
[----:B------:R-:W-:Y:S01]  /*0040*/  IMAD.MOV.U32 R11, RZ, RZ, -0x368bdc00 ;  /* 0xc9742400ff0b7424 */ /* 0x000fe200078e00ff */
[----:B------:R-:W3:Y:S01]  /*0050*/  LDCU.64 UR8, c[0x0][0x358] ;  /* 0x00006b00ff0877ac */ /* 0x000ee20008000a00 */
[----:B------:R-:W4:Y:S01]  /*0060*/  S2R R8, SR_TID.Y ;  /* 0x0000000000087919 */ /* 0x000f220000002200 */
[----:B0-----:R-:W-:-:S09]  /*0070*/  UISETP.GE.AND UP0, UPT, UR4, 0x1, UPT ;  /* 0x000000010400788c */ /* 0x001fd2000bf06270 */
[----:B---3--:R-:W-:Y:S05]  /*0080*/  BRA.U !UP0, `(.L_x_0) ;  /* 0x0000000508c07547 */ /* 0x008fea000b800000 */
[----:B------:R-:W0:Y:S02]  /*0090*/  LDC R4, c[0x0][0x39c] ;  /* 0x0000e700ff047b82 */ /* 0x000e240000000800 */
[----:B0-----:R-:W-:-:S13]  /*00a0*/  ISETP.GE.AND P0, PT, R4, 0x1, PT ;  /* 0x000000010400780c */ /* 0x001fda0003f06270 */
[----:B------:R-:W-:Y:S05]  /*00b0*/  @!P0 BRA `(.L_x_0) ;  /* 0x0000000400b48947 */ /* 0x000fea0003800000 */
[----:B------:R-:W4:Y:S01]  /*00c0*/  LDC.64 R6, c[0x0][0x3a0] ;  /* 0x0000e800ff067b82 */ /* 0x000f220000000a00 */
[----:B------:R-:W2:Y:S01]  /*00d0*/  LDCU UR4, c[0x0][0x390] ;  /* 0x00007200ff0477ac */ /* 0x000ea20008000800 */
[C---:B------:R-:W-:Y:S01]  /*00e0*/  LOP3.LUT R26, R4.reuse, 0x7, RZ, 0xc0, !PT ;  /* 0x00000007041a7812 */ /* 0x040fe200078ec0ff */
[----:B------:R-:W-:Y:S01]  /*00f0*/  IMAD.MOV.U32 R11, RZ, RZ, -0x368bdc00 ;  /* 0xc9742400ff0b7424 */ /* 0x000fe200078e00ff */
[C---:B------:R-:W-:Y:S01]  /*0100*/  LOP3.LUT R5, R4.reuse, 0x7ffffff0, RZ, 0xc0, !PT ;  /* 0x7ffffff004057812 */ /* 0x040fe200078ec0ff */
[----:B------:R-:W0:Y:S01]  /*0110*/  LDCU.64 UR6, c[0x0][0x388] ;  /* 0x00007100ff0677ac */ /* 0x000e220008000a00 */
[----:B------:R-:W-:Y:S01]  /*0120*/  LOP3.LUT R25, R4, 0xf, RZ, 0xc0, !PT ;  /* 0x0000000f04197812 */ /* 0x000fe200078ec0ff */
[----:B------:R-:W-:Y:S01]  /*0130*/  VIADD R0, R26, 0xffffffff ;  /* 0xffffffff1a007836 */ /* 0x000fe20000000000 */
[----:B------:R-:W-:-:S04]  /*0140*/  LOP3.LUT R4, R4, 0x3, RZ, 0xc0, !PT ;  /* 0x0000000304047812 */ /* 0x000fc800078ec0ff */
[----:B------:R-:W-:Y:S01]  /*0150*/  ISETP.GE.U32.AND P0, PT, R0, 0x3, PT ;  /* 0x000000030000780c */ /* 0x000fe20003f06070 */
[----:B------:R-:W-:Y:S01]  /*0160*/  IMAD.MOV R0, RZ, RZ, -R5 ;  /* 0x000000ffff007224 */ /* 0x000fe200078e0a05 */
[----:B--2---:R-:W-:Y:S02]  /*0170*/  UIMAD UR4, UR10, UR4, URZ ;  /* 0x000000040a0472a4 */ /* 0x004fe4000f8e02ff */
[----:B0-----:R-:W-:Y:S01]  /*0180*/  UIADD3 UR5, UP0, UPT, UR6, 0x20, URZ ;  /* 0x0000002006057890 */ /* 0x001fe2000ff1e0ff */
[----:B----4-:R-:W-:-:S03]  /*0190*/  IMAD R7, R8, R7, RZ ;  /* 0x0000000708077224 */ /* 0x010fc600078e02ff */
[----:B-1----:R-:W-:Y:S01]  /*01a0*/  IMAD R6, R9, R6, UR4 ;  /* 0x0000000409067e24 */ /* 0x002fe2000f8e0206 */
[----:B------:R-:W-:Y:S01]  /*01b0*/  UIADD3.X UR6, UPT, UPT, URZ, UR7, URZ, UP0, !UPT ;  /* 0x00000007ff067290 */ /* 0x000fe200087fe4ff */
[----:B------:R-:W-:-:S11]  /*01c0*/  UMOV UR4, URZ ;  /* 0x000000ff00047c82 */ /* 0x000fd60008000000 */
.L_x_6:
[----:B------:R-:W0:Y:S01]  /*01d0*/  LDCU.64 UR12, c[0x0][0x398] ;  /* 0x00007300ff0c77ac */ /* 0x000e220008000a00 */
[----:B------:R-:W-:Y:S02]  /*01e0*/  VIADD R10, R6, UR4 ;  /* 0x00000004060a7c36 */ /* 0x000fe40008000000 */
[----:B------:R-:W-:Y:S01]  /*01f0*/  IMAD.MOV.U32 R13, RZ, RZ, RZ ;  /* 0x000000ffff0d7224 */ /* 0x000fe200078e00ff */
[----:B------:R-:W1:Y:S01]  /*0200*/  LDCU UR7, c[0x0][0x394] ;  /* 0x00007280ff0777ac */ /* 0x000e620008000800 */
[----:B------:R-:W-:Y:S02]  /*0210*/  UIADD3 UR4, UPT, UPT, UR4, 0x1, URZ ;  /* 0x0000000104047890 */ /* 0x000fe4000fffe0ff */
[----:B0-----:R-:W-:Y:S02]  /*0220*/  UISETP.GE.U32.AND UP0, UPT, UR13, 0x10, UPT ;  /* 0x000000100d00788c */ /* 0x001fe4000bf06070 */
[----:B------:R-:W-:Y:S01]  /*0230*/  UISETP.NE.AND UP1, UPT, UR4, UR12, UPT ;  /* 0x0000000c0400728c */ /* 0x000fe2000bf25270 */
[----:B-1----:R-:W-:-:S06]  /*0240*/  IMAD R10, R10, UR7, R7 ;  /* 0x000000070a0a7c24 */ /* 0x002fcc000f8e0207 */
[----:B------:R-:W-:Y:S05]  /*0250*/  BRA.U !UP0, `(.L_x_1) ;  /* 0x0000000108887547 */ /* 0x000fea000b800000 */
[----:B------:R-:W-:Y:S02]  /*0260*/  IMAD.MOV.U32 R13, RZ, RZ, R10 ;  /* 0x000000ffff0d7224 */ /* 0x000fe400078e000a */
[----:B------:R-:W-:-:S07]  /*0270*/  IMAD.MOV.U32 R12, RZ, RZ, R0 ;  /* 0x000000ffff0c7224 */ /* 0x000fce00078e0000 */
.L_x_2:
[----:B------:R-:W-:Y:S02]  /*0280*/  IMAD.U32 R2, RZ, RZ, UR5 ;  /* 0x00000005ff027e24 */ /* 0x000fe4000f8e00ff */
[----:B------:R-:W-:Y:S02]  /*0290*/  IMAD.U32 R3, RZ, RZ, UR6 ;  /* 0x00000006ff037e24 */ /* 0x000fe4000f8e00ff */
[----:B------:R-:W-:-:S05]  /*02a0*/  IMAD.WIDE R2, R13, 0x4, R2 ;  /* 0x000000040d027825 */ /* 0x000fca00078e0202 */
[----:B------:R-:W2:Y:S04]  /*02b0*/  LDG.E R20, desc[UR8][R2.64+-0x20] ;  /* 0xffffe00802147981 */ /* 0x000ea8000c1e1900 */
[----:B------:R-:W2:Y:S04]  /*02c0*/  LDG.E R21, desc[UR8][R2.64+-0x1c] ;  /* 0xffffe40802157981 */ /* 0x000ea8000c1e1900 */
[----:B------:R-:W3:Y:S04]  /*02d0*/  LDG.E R22, desc[UR8][R2.64+-0x18] ;  /* 0xffffe80802167981 */ /* 0x000ee8000c1e1900 */
[----:B------:R-:W3:Y:S04]  /*02e0*/  LDG.E R23, desc[UR8][R2.64+-0x14] ;  /* 0xffffec0802177981 */ /* 0x000ee8000c1e1900 */
[----:B------:R-:W4:Y:S04]  /*02f0*/  LDG.E R15, desc[UR8][R2.64+-0x10] ;  /* 0xfffff008020f7981 */ /* 0x000f28000c1e1900 */
[----:B------:R-:W4:Y:S04]  /*0300*/  LDG.E R14, desc[UR8][R2.64+-0xc] ;  /* 0xfffff408020e7981 */ /* 0x000f28000c1e1900 */
[----:B------:R-:W5:Y:S04]  /*0310*/  LDG.E R16, desc[UR8][R2.64+-0x8] ;  /* 0xfffff80802107981 */ /* 0x000f68000c1e1900 */
[----:B------:R-:W5:Y:S04]  /*0320*/  LDG.E R19, desc[UR8][R2.64+-0x4] ;  /* 0xfffffc0802137981 */ /* 0x000f68000c1e1900 */
[----:B------:R-:W5:Y:S04]  /*0330*/  LDG.E R18, desc[UR8][R2.64] ;  /* 0x0000000802127981 */ /* 0x000f68000c1e1900 */
[----:B------:R-:W5:Y:S04]  /*0340*/  LDG.E R17, desc[UR8][R2.64+0x4] ;  /* 0x0000040802117981 */ /* 0x000f68000c1e1900 */
[----:B------:R-:W5:Y:S01]  /*0350*/  LDG.E R24, desc[UR8][R2.64+0x1c] ;  /* 0x00001c0802187981 */ /* 0x000f62000c1e1900 */
[----:B--2---:R-:W-:-:S03]  /*0360*/  FMNMX3 R21, R11, R20, R21, !PT ;  /* 0x000000140b157276 */ /* 0x004fc60007800015 */
[----:B------:R-:W2:Y:S04]  /*0370*/  LDG.E R20, desc[UR8][R2.64+0x8] ;  /* 0x0000080802147981 */ /* 0x000ea8000c1e1900 */
[----:B------:R-:W2:Y:S01]  /*0380*/  LDG.E R11, desc[UR8][R2.64+0xc] ;  /* 0x00000c08020b7981 */ /* 0x000ea2000c1e1900 */
[----:B---3--:R-:W-:-:S03]  /*0390*/  FMNMX3 R27, R21, R22, R23, !PT ;  /* 0x00000016151b7276 */ /* 0x008fc60007800017 */
[----:B------:R-:W3:Y:S04]  /*03a0*/  LDG.E R23, desc[UR8][R2.64+0x10] ;  /* 0x0000100802177981 */ /* 0x000ee8000c1e1900 */
[----:B------:R-:W3:Y:S04]  /*03b0*/  LDG.E R22, desc[UR8][R2.64+0x14] ;  /* 0x0000140802167981 */ /* 0x000ee8000c1e1900 */
[----:B------:R-:W3:Y:S01]  /*03c0*/  LDG.E R21, desc[UR8][R2.64+0x18] ;  /* 0x0000180802157981 */ /* 0x000ee2000c1e1900 */
[----:B----4-:R-:W-:Y:S01]  /*03d0*/  FMNMX3 R14, R27, R15, R14, !PT ;  /* 0x0000000f1b0e7276 */ /* 0x010fe2000780000e */
[----:B------:R-:W-:-:S03]  /*03e0*/  VIADD R12, R12, 0x10 ;  /* 0x000000100c0c7836 */ /* 0x000fc60000000000 */
[----:B-----5:R-:W-:Y:S02]  /*03f0*/  FMNMX3 R14, R14, R16, R19, !PT ;  /* 0x000000100e0e7276 */ /* 0x020fe40007800013 */
[----:B------:R-:W-:Y:S02]  /*0400*/  ISETP.NE.AND P1, PT, R12, RZ, PT ;  /* 0x000000ff0c00720c */ /* 0x000fe40003f25270 */
[----:B------:R-:W-:Y:S01]  /*0410*/  FMNMX3 R14, R14, R18, R17, !PT ;  /* 0x000000120e0e7276 */ /* 0x000fe20007800011 */
[----:B------:R-:W-:-:S03]  /*0420*/  VIADD R13, R13, 0x10 ;  /* 0x000000100d0d7836 */ /* 0x000fc60000000000 */
[----:B--2---:R-:W-:-:S04]  /*0430*/  FMNMX3 R11, R14, R20, R11, !PT ;  /* 0x000000140e0b7276 */ /* 0x004fc8000780000b */
[----:B---3--:R-:W-:-:S04]  /*0440*/  FMNMX3 R11, R11, R23, R22, !PT ;  /* 0x000000170b0b7276 */ /* 0x008fc80007800016 */
[----:B------:R-:W-:Y:S01]  /*0450*/  FMNMX3 R11, R11, R21, R24, !PT ;  /* 0x000000150b0b7276 */ /* 0x000fe20007800018 */
[----:B------:R-:W-:Y:S06]  /*0460*/  @P1 BRA `(.L_x_2) ;  /* 0xfffffffc00841947 */ /* 0x000fec000383ffff */
[----:B------:R-:W-:-:S07]  /*0470*/  IMAD.MOV.U32 R13, RZ, RZ, R5 ;  /* 0x000000ffff0d7224 */ /* 0x000fce00078e0005 */
.L_x_1:
[----:B------:R-:W-:-:S13]  /*0480*/  ISETP.NE.AND P1, PT, R25, RZ, PT ;  /* 0x000000ff1900720c */ /* 0x000fda0003f25270 */
[----:B------:R-:W-:Y:S05]  /*0490*/  @!P1 BRA `(.L_x_3) ;  /* 0x0000000000b89947 */ /* 0x000fea0003800000 */
[----:B------:R-:W-:Y:S01]  /*04a0*/  VIADD R2, R25, 0xffffffff ;  /* 0xffffffff19027836 */ /* 0x000fe20000000000 */
[----:B------:R-:W-:-:S04]  /*04b0*/  ISETP.NE.AND P2, PT, R26, RZ, PT ;  /* 0x000000ff1a00720c */ /* 0x000fc80003f45270 */
[----:B------:R-:W-:-:S13]  /*04c0*/  ISETP.GE.U32.AND P1, PT, R2, 0x7, PT ;  /* 0x000000070200780c */ /* 0x000fda0003f26070 */
[----:B------:R-:W-:Y:S05]  /*04d0*/  @!P1 BRA `(.L_x_4) ;  /* 0x0000000000409947 */ /* 0x000fea0003800000 */
[----:B------:R-:W0:Y:S01]  /*04e0*/  LDC.64 R2, c[0x0][0x388] ;  /* 0x0000e200ff027b82 */ /* 0x000e220000000a00 */
[----:B------:R-:W-:-:S04]  /*04f0*/  IMAD.IADD R15, R10, 0x1, R13 ;  /* 0x000000010a0f7824 */ /* 0x000fc800078e020d */
[----:B0-----:R-:W-:-:S05]  /*0500*/  IMAD.WIDE R2, R15, 0x4, R2 ;  /* 0x000000040f027825 */ /* 0x001fca00078e0202 */
[----:B------:R-:W2:Y:S04]  /*0510*/  LDG.E R12, desc[UR8][R2.64] ;  /* 0x00000008020c7981 */ /* 0x000ea8000c1e1900 */
[----:B------:R-:W2:Y:S04]  /*0520*/  LDG.E R14, desc[UR8][R2.64+0x4] ;  /* 0x00000408020e7981 */ /* 0x000ea8000c1e1900 */
[----:B------:R-:W3:Y:S04]  /*0530*/  LDG.E R15, desc[UR8][R2.64+0x8] ;  /* 0x00000808020f7981 */ /* 0x000ee8000c1e1900 */
[----:B------:R-:W3:Y:S04]  /*0540*/  LDG.E R16, desc[UR8][R2.64+0xc] ;  /* 0x00000c0802107981 */ /* 0x000ee8000c1e1900 */
[----:B------:R-:W4:Y:S04]  /*0550*/  LDG.E R17, desc[UR8][R2.64+0x10] ;  /* 0x0000100802117981 */ /* 0x000f28000c1e1900 */
[----:B------:R-:W4:Y:S04]  /*0560*/  LDG.E R18, desc[UR8][R2.64+0x14] ;  /* 0x0000140802127981 */ /* 0x000f28000c1e1900 */
[----:B------:R-:W5:Y:S04]  /*0570*/  LDG.E R19, desc[UR8][R2.64+0x18] ;  /* 0x0000180802137981 */ /* 0x000f68000c1e1900 */
[----:B------:R-:W5:Y:S01]  /*0580*/  LDG.E R20, desc[UR8][R2.64+0x1c] ;  /* 0x00001c0802147981 */ /* 0x000f62000c1e1900 */
[----:B------:R-:W-:Y:S01]  /*0590*/  VIADD R13, R13, 0x8 ;  /* 0x000000080d0d7836 */ /* 0x000fe20000000000 */
[----:B--2---:R-:W-:-:S04]  /*05a0*/  FMNMX3 R12, R11, R12, R14, !PT ;  /* 0x0000000c0b0c7276 */ /* 0x004fc8000780000e */
[----:B---3--:R-:W-:-:S04]  /*05b0*/  FMNMX3 R12, R12, R15, R16, !PT ;  /* 0x0000000f0c0c7276 */ /* 0x008fc80007800010 */
[----:B----4-:R-:W-:-:S04]  /*05c0*/  FMNMX3 R12, R12, R17, R18, !PT ;  /* 0x000000110c0c7276 */ /* 0x010fc80007800012 */
[----:B-----5:R-:W-:-:S07]  /*05d0*/  FMNMX3 R11, R12, R19, R20, !PT ;  /* 0x000000130c0b7276 */ /* 0x020fce0007800014 */
.L_x_4:
[----:B------:R-:W-:Y:S05]  /*05e0*/  @!P2 BRA `(.L_x_3) ;  /* 0x000000000064a947 */ /* 0x000fea0003800000 */
[----:B------:R-:W-:Y:S01]  /*05f0*/  ISETP.NE.AND P1, PT, R4, RZ, PT ;  /* 0x000000ff0400720c */ /* 0x000fe20003f25270 */
[----:B------:R-:W-:-:S12]  /*0600*/  @!P0 BRA `(.L_x_5) ;  /* 0x0000000000288947 */ /* 0x000fd80003800000 */
[----:B------:R-:W0:Y:S01]  /*0610*/  LDC.64 R2, c[0x0][0x388] ;  /* 0x0000e200ff027b82 */ /* 0x000e220000000a00 */
[----:B------:R-:W-:-:S04]  /*0620*/  IMAD.IADD R15, R10, 0x1, R13 ;  /* 0x000000010a0f7824 */ /* 0x000fc800078e020d */
[----:B0-----:R-:W-:-:S05]  /*0630*/  IMAD.WIDE R2, R15, 0x4, R2 ;  /* 0x000000040f027825 */ /* 0x001fca00078e0202 */
[----:B------:R-:W2:Y:S04]  /*0640*/  LDG.E R12, desc[UR8][R2.64] ;  /* 0x00000008020c7981 */ /* 0x000ea8000c1e1900 */
[----:B------:R-:W2:Y:S04]  /*0650*/  LDG.E R14, desc[UR8][R2.64+0x4] ;  /* 0x00000408020e7981 */ /* 0x000ea8000c1e1900 */
[----:B------:R-:W3:Y:S04]  /*0660*/  LDG.E R16, desc[UR8][R2.64+0x8] ;  /* 0x0000080802107981 */ /* 0x000ee8000c1e1900 */
[----:B------:R-:W3:Y:S01]  /*0670*/  LDG.E R15, desc[UR8][R2.64+0xc] ;  /* 0x00000c08020f7981 */ /* 0x000ee2000c1e1900 */
[----:B------:R-:W-:Y:S01]  /*0680*/  VIADD R13, R13, 0x4 ;  /* 0x000000040d0d7836 */ /* 0x000fe20000000000 */
[----:B--2---:R-:W-:-:S04]  /*0690*/  FMNMX3 R11, R11, R12, R14, !PT ;  /* 0x0000000c0b0b7276 */ /* 0x004fc8000780000e */
[----:B---3--:R-:W-:-:S07]  /*06a0*/  FMNMX3 R11, R11, R16, R15, !PT ;  /* 0x000000100b0b7276 */ /* 0x008fce000780000f */
.L_x_5:
[----:B------:R-:W-:Y:S05]  /*06b0*/  @!P1 BRA `(.L_x_3) ;  /* 0x0000000000309947 */ /* 0x000fea0003800000 */
[----:B------:R-:W0:Y:S01]  /*06c0*/  LDC.64 R2, c[0x0][0x388] ;  /* 0x0000e200ff027b82 */ /* 0x000e220000000a00 */
[----:B------:R-:W-:-:S04]  /*06d0*/  IMAD.IADD R13, R10, 0x1, R13 ;  /* 0x000000010a0d7824 */ /* 0x000fc800078e020d */
[----:B0-----:R-:W-:-:S05]  /*06e0*/  IMAD.WIDE R2, R13, 0x4, R2 ;  /* 0x000000040d027825 */ /* 0x001fca00078e0202 */
[----:B------:R-:W2:Y:S01]  /*06f0*/  LDG.E R10, desc[UR8][R2.64] ;  /* 0x00000008020a7981 */ /* 0x000ea2000c1e1900 */
[----:B------:R-:W-:Y:S02]  /*0700*/  ISETP.NE.AND P1, PT, R4, 0x1, PT ;  /* 0x000000010400780c */ /* 0x000fe40003f25270 */
[----:B--2---:R-:W-:-:S11]  /*0710*/  FMNMX R11, R11, R10, !PT ;  /* 0x0000000a0b0b7209 */ /* 0x004fd60007800000 */
[----:B------:R-:W-:Y:S05]  /*0720*/  @!P1 BRA `(.L_x_3) ;  /* 0x0000000000149947 */ /* 0x000fea0003800000 */
[----:B------:R-:W-:Y:S01]  /*0730*/  ISETP.NE.AND P1, PT, R4, 0x2, PT ;  /* 0x000000020400780c */ /* 0x000fe20003f25270 */
[----:B------:R-:W2:-:S12]  /*0740*/  LDG.E R10, desc[UR8][R2.64+0x4] ;  /* 0x00000408020a7981 */ /* 0x000e98000c1e1900 */
[----:B------:R-:W3:Y:S01]  /*0750*/  @P1 LDG.E R12, desc[UR8][R2.64+0x8] ;  /* 0x00000808020c1981 */ /* 0x000ee2000c1e1900 */
[----:B--2---:R-:W-:-:S04]  /*0760*/  FMNMX R11, R11, R10, !PT ;  /* 0x0000000a0b0b7209 */ /* 0x004fc80007800000 */
[----:B---3--:R-:W-:-:S07]  /*0770*/  @P1 FMNMX R11, R11, R12, !PT ;  /* 0x0000000c0b0b1209 */ /* 0x008fce0007800000 */
.L_x_3:
[----:B------:R-:W-:Y:S05]  /*0780*/  BRA.U UP1, `(.L_x_6) ;  /* 0xfffffff901907547 */ /* 0x000fea000b83ffff */
.L_x_0:
[----:B------:R-:W1:Y:S08]  /*0790*/  LDC.64 R4, c[0x0][0x3a8] ;  /* 0x0000ea00ff047b82 */ /* 0x000e700000000a00 */
[----:B------:R-:W0:Y:S01]  /*07a0*/  LDC.64 R2, c[0x0][0x380] ;  /* 0x0000e000ff027b82 */ /* 0x000e220000000a00 */
[----:B-12---:R-:W-:-:S04]  /*07b0*/  IMAD R9, R4, UR10, R9 ;  /* 0x0000000a04097c24 */ /* 0x006fc8000f8e0209 */
[----:B----4-:R-:W-:-:S04]  /*07c0*/  IMAD R9, R9, R5, R8 ;  /* 0x0000000509097224 */ /* 0x010fc800078e0208 */
[----:B0-----:R-:W-:-:S05]  /*07d0*/  IMAD.WIDE R2, R9, 0x4, R2 ;  /* 0x0000000409027825 */ /* 0x001fca00078e0202 */
[----:B------:R-:W-:Y:S01]  /*07e0*/  STG.E desc[UR8][R2.64], R11 ;  /* 0x0000000b02007986 */ /* 0x000fe2000c101908 */
[----:B------:R-:W-:Y:S05]  /*07f0*/  EXIT ;  /* 0x000000000000794d */ /* 0x000fea0003800000 */
.L_x_7:
[----:B------:R-:W-:-:S00]  /*0800*/  BRA `(.L_x_7) ;  /* 0xfffffffc00fc7947 */ /* 0x000fc0000383ffff */
[----:B------:R-:W-:-:S00]  /*0810*/  NOP ;  /* 0x0000000000007918 */ /* 0x000fc00000000000 */
        /* <DEDUP_REMOVED lines=14> */
.L_x_8:


//--------------------- .nv.shared.reserved.0     --------------------------
	.section	.nv.shared.reserved.0,"aw",@nobits
	.weak		__nv_reservedSMEM_offset_0_alias
	.size		__nv_reservedSMEM_offset_0_alias, 0, 64
	.other		__nv_reservedSMEM_offset_0_alias,@"STO_CUDA_RESERVED_SHARED STV_DEFAULT"
__nv_reservedSMEM_offset_0_alias:
	.zero		0
	.zero		64


//--------------------- .nv.constant0._Z3MaxPfPKfiiiiiiii --------------------------
	.section	.nv.constant0._Z3MaxPfPKfiiiiiiii,"a",@progbits
	.sectionflags	@""
	.align	4
.nv.constant0._Z3MaxPfPKfiiiiiiii:
	.zero		944


//--------------------- SYMBOLS --------------------------

	.type		.nv.reservedSmem.offset0,@object
	.size		.nv.reservedSmem.offset0,0x4
